	.headerflags	@"EF_CUDA_TEXMODE_UNIFIED EF_CUDA_64BIT_ADDRESS EF_CUDA_ACCELERATORS EF_CUDA_SM90 EF_CUDA_VIRTUAL_SM(EF_CUDA_SM90)"
	.elftype	@"ET_EXEC"


//--------------------- .nv.info                  --------------------------
	.section	.nv.info,"",@"SHT_CUDA_INFO"
	.align	4


	//----- nvinfo : EIATTR_REGCOUNT
	.align		4
        /*0000*/ 	.byte	0x04, 0x2f
        /*0002*/ 	.short	(.L_3 - .L_2)
	.align		4
.L_2:
        /*0004*/ 	.word	index@(triton_poi_fused__native_batch_norm_legit_no_training_add_rrelu_with_noise_functional_14)
        /*0008*/ 	.word	0x0000001e


	//----- nvinfo : EIATTR_MIN_STACK_SIZE
	.align		4
.L_3:
        /*000c*/ 	.byte	0x04, 0x12
        /*000e*/ 	.short	(.L_5 - .L_4)
	.align		4
.L_4:
        /*0010*/ 	.word	index@(triton_poi_fused__native_batch_norm_legit_no_training_add_rrelu_with_noise_functional_14)
        /*0014*/ 	.word	0x00000000


	//----- nvinfo : EIATTR_FRAME_SIZE
	.align		4
.L_5:
        /*0018*/ 	.byte	0x04, 0x11
        /*001a*/ 	.short	(.L_7 - .L_6)
	.align		4
.L_6:
        /*001c*/ 	.word	index@(triton_poi_fused__native_batch_norm_legit_no_training_add_rrelu_with_noise_functional_14)
        /*0020*/ 	.word	0x00000000


	//----- nvinfo : EIATTR_MIN_STACK_SIZE
	.align		4
.L_7:
        /*0024*/ 	.byte	0x04, 0x12
        /*0026*/ 	.short	(.L_9 - .L_8)
	.align		4
.L_8:
        /*0028*/ 	.word	index@(triton_poi_fused__native_batch_norm_legit_no_training_add_rrelu_with_noise_functional_14)
        /*002c*/ 	.word	0x00000000
.L_9:


//--------------------- .nv.info.triton_poi_fused__native_batch_norm_legit_no_training_add_rrelu_with_noise_functional_14 --------------------------
	.section	.nv.info.triton_poi_fused__native_batch_norm_legit_no_training_add_rrelu_with_noise_functional_14,"",@"SHT_CUDA_INFO"
	.sectionflags	@""
	.align	4


	//----- nvinfo : EIATTR_CUDA_API_VERSION
	.align		4
        /*0000*/ 	.byte	0x04, 0x37
        /*0002*/ 	.short	(.L_11 - .L_10)
.L_10:
        /*0004*/ 	.word	0x0000007c


	//----- nvinfo : EIATTR_KPARAM_INFO
	.align		4
.L_11:
        /*0008*/ 	.byte	0x04, 0x17
        /*000a*/ 	.short	(.L_13 - .L_12)
.L_12:
        /*000c*/ 	.word	0x00000000
        /*0010*/ 	.short	0x000b
        /*0012*/ 	.short	0x0058
        /*0014*/ 	.byte	0x00, 0xf0, 0x11, 0x00


	//----- nvinfo : EIATTR_KPARAM_INFO
	.align		4
.L_13:
        /*0018*/ 	.byte	0x04, 0x17
        /*001a*/ 	.short	(.L_15 - .L_14)
.L_14:
        /*001c*/ 	.word	0x00000000
        /*0020*/ 	.short	0x000a
        /*0022*/ 	.short	0x0050
        /*0024*/ 	.byte	0x00, 0xf4, 0x21, 0x00


	//----- nvinfo : EIATTR_KPARAM_INFO
	.align		4
.L_15:
        /*0028*/ 	.byte	0x04, 0x17
        /*002a*/ 	.short	(.L_17 - .L_16)
.L_16:
        /*002c*/ 	.word	0x00000000
        /*0030*/ 	.short	0x0009
        /*0032*/ 	.short	0x0048
        /*0034*/ 	.byte	0x00, 0xf4, 0x21, 0x00


	//----- nvinfo : EIATTR_KPARAM_INFO
	.align		4
.L_17:
        /*0038*/ 	.byte	0x04, 0x17
        /*003a*/ 	.short	(.L_19 - .L_18)
.L_18:
        /*003c*/ 	.word	0x00000000
        /*0040*/ 	.short	0x0008
        /*0042*/ 	.short	0x0040
        /*0044*/ 	.byte	0x00, 0xf4, 0x21, 0x00


	//----- nvinfo : EIATTR_KPARAM_INFO
	.align		4
.L_19:
        /*0048*/ 	.byte	0x04, 0x17
        /*004a*/ 	.short	(.L_21 - .L_20)
.L_20:
        /*004c*/ 	.word	0x00000000
        /*0050*/ 	.short	0x0007
        /*0052*/ 	.short	0x0038
        /*0054*/ 	.byte	0x00, 0xf4, 0x21, 0x00


	//----- nvinfo : EIATTR_KPARAM_INFO
	.align		4
.L_21:
        /*0058*/ 	.byte	0x04, 0x17
        /*005a*/ 	.short	(.L_23 - .L_22)
.L_22:
        /*005c*/ 	.word	0x00000000
        /*0060*/ 	.short	0x0006
        /*0062*/ 	.short	0x0030
        /*0064*/ 	.byte	0x00, 0xf4, 0x21, 0x00


	//----- nvinfo : EIATTR_KPARAM_INFO
	.align		4
.L_23:
        /*0068*/ 	.byte	0x04, 0x17
        /*006a*/ 	.short	(.L_25 - .L_24)
.L_24:
        /*006c*/ 	.word	0x00000000
        /*0070*/ 	.short	0x0005
        /*0072*/ 	.short	0x0028
        /*0074*/ 	.byte	0x00, 0xf4, 0x21, 0x00


	//----- nvinfo : EIATTR_KPARAM_INFO
	.align		4
.L_25:
        /*0078*/ 	.byte	0x04, 0x17
        /*007a*/ 	.short	(.L_27 - .L_26)
.L_26:
        /*007c*/ 	.word	0x00000000
        /*0080*/ 	.short	0x0004
        /*0082*/ 	.short	0x0020
        /*0084*/ 	.byte	0x00, 0xf4, 0x21, 0x00


	//----- nvinfo : EIATTR_KPARAM_INFO
	.align		4
.L_27:
        /*0088*/ 	.byte	0x04, 0x17
        /*008a*/ 	.short	(.L_29 - .L_28)
.L_28:
        /*008c*/ 	.word	0x00000000
        /*0090*/ 	.short	0x0003
        /*0092*/ 	.short	0x0018
        /*0094*/ 	.byte	0x00, 0xf4, 0x21, 0x00


	//----- nvinfo : EIATTR_KPARAM_INFO
	.align		4
.L_29:
        /*0098*/ 	.byte	0x04, 0x17
        /*009a*/ 	.short	(.L_31 - .L_30)
.L_30:
        /*009c*/ 	.word	0x00000000
        /*00a0*/ 	.short	0x0002
        /*00a2*/ 	.short	0x0010
        /*00a4*/ 	.byte	0x00, 0xf4, 0x21, 0x00


	//----- nvinfo : EIATTR_KPARAM_INFO
	.align		4
.L_31:
        /*00a8*/ 	.byte	0x04, 0x17
        /*00aa*/ 	.short	(.L_33 - .L_32)
.L_32:
        /*00ac*/ 	.word	0x00000000
        /*00b0*/ 	.short	0x0001
        /*00b2*/ 	.short	0x0008
        /*00b4*/ 	.byte	0x00, 0xf4, 0x21, 0x00


	//----- nvinfo : EIATTR_KPARAM_INFO
	.align		4
.L_33:
        /*00b8*/ 	.byte	0x04, 0x17
        /*00ba*/ 	.short	(.L_35 - .L_34)
.L_34:
        /*00bc*/ 	.word	0x00000000
        /*00c0*/ 	.short	0x0000
        /*00c2*/ 	.short	0x0000
        /*00c4*/ 	.byte	0x00, 0xf4, 0x21, 0x00


	//----- nvinfo : EIATTR_SPARSE_MMA_MASK
	.align		4
.L_35:
        /*00c8*/ 	.byte	0x03, 0x50
        /*00ca*/ 	.short	0x0000


	//----- nvinfo : EIATTR_MAXREG_COUNT
	.align		4
        /*00cc*/ 	.byte	0x03, 0x1b
        /*00ce*/ 	.short	0x00ff


	//----- nvinfo : EIATTR_EXIT_INSTR_OFFSETS
	.align		4
        /*00d0*/ 	.byte	0x04, 0x1c
        /*00d2*/ 	.short	(.L_37 - .L_36)


	//   ....[0]....
.L_36:
        /*00d4*/ 	.word	0x00000680


	//----- nvinfo : EIATTR_REQNTID
	.align		4
.L_37:
        /*00d8*/ 	.byte	0x04, 0x10
        /*00da*/ 	.short	(.L_39 - .L_38)
.L_38:
        /*00dc*/ 	.word	0x00000080
        /*00e0*/ 	.word	0x00000001
        /*00e4*/ 	.word	0x00000001


	//----- nvinfo : EIATTR_CBANK_PARAM_SIZE
	.align		4
.L_39:
        /*00e8*/ 	.byte	0x03, 0x19
        /*00ea*/ 	.short	0x005c


	//----- nvinfo : EIATTR_PARAM_CBANK
	.align		4
        /*00ec*/ 	.byte	0x04, 0x0a
        /*00ee*/ 	.short	(.L_41 - .L_40)
	.align		4
.L_40:
        /*00f0*/ 	.word	index@(.nv.constant0.triton_poi_fused__native_batch_norm_legit_no_training_add_rrelu_with_noise_functional_14)
        /*00f4*/ 	.short	0x0210
        /*00f6*/ 	.short	0x005c


	//----- nvinfo : EIATTR_SW_WAR
	.align		4
.L_41:
        /*00f8*/ 	.byte	0x04, 0x36
        /*00fa*/ 	.short	(.L_43 - .L_42)
.L_42:
        /*00fc*/ 	.word	0x00000008
.L_43:


//--------------------- .nv.callgraph             --------------------------
	.section	.nv.callgraph,"",@"SHT_CUDA_CALLGRAPH"
	.align	4
	.sectionentsize	8
	.align		4
        /*0000*/ 	.word	0x00000000
	.align		4
        /*0004*/ 	.word	0xffffffff
	.align		4
        /*0008*/ 	.word	0x00000000
	.align		4
        /*000c*/ 	.word	0xfffffffe
	.align		4
        /*0010*/ 	.word	0x00000000
	.align		4
        /*0014*/ 	.word	0xfffffffd
	.align		4
        /*0018*/ 	.word	0x00000000
	.align		4
        /*001c*/ 	.word	0xfffffffc


//--------------------- .nv.constant4             --------------------------
	.section	.nv.constant4,"a",@progbits
	.align	8
	.align		8
.nv.constant4:
        /*0000*/ 	.dword	_$_str
	.align		8
        /*0008*/ 	.dword	_$_str_$_2


//--------------------- .text.triton_poi_fused__native_batch_norm_legit_no_training_add_rrelu_with_noise_functional_14 --------------------------
	.section	.text.triton_poi_fused__native_batch_norm_legit_no_training_add_rrelu_with_noise_functional_14,"ax",@progbits
	.align	128
        .global         triton_poi_fused__native_batch_norm_legit_no_training_add_rrelu_with_noise_functional_14
        .type           triton_poi_fused__native_batch_norm_legit_no_training_add_rrelu_with_noise_functional_14,@function
        .size           triton_poi_fused__native_batch_norm_legit_no_training_add_rrelu_with_noise_functional_14,(.L_x_1 - triton_poi_fused__native_batch_norm_legit_no_training_add_rrelu_with_noise_functional_14)
        .other          triton_poi_fused__native_batch_norm_legit_no_training_add_rrelu_with_noise_functional_14,@"STO_CUDA_ENTRY STV_DEFAULT"
triton_poi_fused__native_batch_norm_legit_no_training_add_rrelu_with_noise_functional_14:
.text.triton_poi_fused__native_batch_norm_legit_no_training_add_rrelu_with_noise_functional_14:
[----:B------:R-:W-:Y:S01]  /*0000*/  LDC R1, c[0x0][0x28] ;  /* 0x00000a00ff017b82 */ /* 0x000fe20000000800 */
[----:B------:R-:W1:Y:S07]  /*0010*/  S2R R0, SR_TID.X ;  /* 0x0000000000007919 */ /* 0x000e6e0000002100 */
[----:B------:R-:W2:Y:S01]  /*0020*/  LDC.64 R4, c[0x0][0x228] ;  /* 0x00008a00ff047b82 */ /* 0x000ea20000000a00 */
[----:B------:R-:W-:Y:S01]  /*0030*/  ULDC.64 UR4, c[0x0][0x208] ;  /* 0x0000820000047ab9 */ /* 0x000fe20000000a00 */
[----:B------:R-:W3:Y:S06]  /*0040*/  S2R R7, SR_CTAID.X ;  /* 0x0000000000077919 */ /* 0x000eec0000002500 */
[----:B------:R-:W4:Y:S08]  /*0050*/  LDC.64 R8, c[0x0][0x220] ;  /* 0x00008800ff087b82 */ /* 0x000f300000000a00 */
[----:B------:R-:W5:Y:S08]  /*0060*/  LDC.64 R10, c[0x0][0x240] ;  /* 0x00009000ff0a7b82 */ /* 0x000f700000000a00 */
[----:B------:R-:W4:Y:S01]  /*0070*/  LDC.64 R12, c[0x0][0x248] ;  /* 0x00009200ff0c7b82 */ /* 0x000f220000000a00 */
[----:B-1----:R-:W-:-:S07]  /*0080*/  SHF.L.U32 R0, R0, 0x1, RZ ;  /* 0x0000000100007819 */ /* 0x002fce00000006ff */
[----:B------:R-:W1:Y:S01]  /*0090*/  LDC.64 R22, c[0x0][0x230] ;  /* 0x00008c00ff167b82 */ /* 0x000e620000000a00 */
[----:B---3--:R-:W-:Y:S02]  /*00a0*/  SHF.R.S32.HI R3, RZ, 0x17, R7 ;  /* 0x00000017ff037819 */ /* 0x008fe40000011407 */
[----:B------:R-:W-:Y:S02]  /*00b0*/  LOP3.LUT R0, R0, 0xfe, RZ, 0xc0, !PT ;  /* 0x000000fe00007812 */ /* 0x000fe400078ec0ff */
[----:B------:R-:W-:-:S03]  /*00c0*/  SGXT R3, R3, 0x1 ;  /* 0x000000010303781a */ /* 0x000fc60000000200 */
[----:B------:R-:W3:Y:S01]  /*00d0*/  LDC.64 R20, c[0x0][0x238] ;  /* 0x00008e00ff147b82 */ /* 0x000ee20000000a00 */
[----:B------:R-:W-:-:S04]  /*00e0*/  LEA R0, R7, R0, 0x8 ;  /* 0x0000000007007211 */ /* 0x000fc800078e40ff */
[----:B------:R-:W-:-:S03]  /*00f0*/  LEA.HI R3, R3, R0, RZ, 0x6 ;  /* 0x0000000003037211 */ /* 0x000fc600078f30ff */
[----:B------:R-:W1:Y:S01]  /*0100*/  LDC.64 R6, c[0x0][0x250] ;  /* 0x00009400ff067b82 */ /* 0x000e620000000a00 */
[----:B------:R-:W-:-:S04]  /*0110*/  LOP3.LUT R3, R3, 0xffffffc0, RZ, 0xc0, !PT ;  /* 0xffffffc003037812 */ /* 0x000fc800078ec0ff */
[----:B------:R-:W-:-:S03]  /*0120*/  IADD3 R17, R0, -R3, RZ ;  /* 0x8000000300117210 */ /* 0x000fc60007ffe0ff */
[----:B------:R-:W3:Y:S02]  /*0130*/  LDC.64 R2, c[0x0][0x218] ;  /* 0x00008600ff027b82 */ /* 0x000ee40000000a00 */
[----:B--2---:R-:W-:-:S06]  /*0140*/  IMAD.WIDE R4, R17, 0x4, R4 ;  /* 0x0000000411047825 */ /* 0x004fcc00078e0204 */
[----:B------:R-:W2:Y:S01]  /*0150*/  LDG.E.EL.64 R4, desc[UR4][R4.64] ;  /* 0x0000000404047981 */ /* 0x000ea2000c2e1b00 */
[----:B------:R-:W5:Y:S01]  /*0160*/  LDC.64 R18, c[0x0][0x258] ;  /* 0x00009600ff127b82 */ /* 0x000f620000000a00 */
[----:B01----:R-:W-:-:S07]  /*0170*/  IMAD.WIDE R6, R17, 0x4, R6 ;  /* 0x0000000411067825 */ /* 0x003fce00078e0206 */
[----:B------:R-:W0:Y:S01]  /*0180*/  LDC.64 R14, c[0x0][0x260] ;  /* 0x00009800ff0e7b82 */ /* 0x000e220000000a00 */
[----:B------:R-:W2:Y:S01]  /*0190*/  LDG.E.EL.64 R6, desc[UR4][R6.64] ;  /* 0x0000000406067981 */ /* 0x000ea2000c2e1b00 */
[----:B----4-:R-:W-:-:S04]  /*01a0*/  IMAD.WIDE R8, R17, 0x4, R8 ;  /* 0x0000000411087825 */ /* 0x010fc800078e0208 */
[C---:B---3--:R-:W-:Y:S02]  /*01b0*/  IMAD.WIDE R2, R0.reuse, 0x4, R2 ;  /* 0x0000000400027825 */ /* 0x048fe400078e0202 */
[----:B------:R-:W3:Y:S02]  /*01c0*/  LDG.E.EL.64 R8, desc[UR4][R8.64] ;  /* 0x0000000408087981 */ /* 0x000ee4000c2e1b00 */
[----:B-----5:R-:W-:Y:S02]  /*01d0*/  IMAD.WIDE R10, R0, 0x4, R10 ;  /* 0x00000004000a7825 */ /* 0x020fe400078e020a */
[----:B------:R-:W3:Y:S02]  /*01e0*/  LDG.E.64 R2, desc[UR4][R2.64] ;  /* 0x0000000402027981 */ /* 0x000ee4000c1e1b00 */
[C---:B------:R-:W-:Y:S02]  /*01f0*/  IMAD.WIDE R12, R17.reuse, 0x4, R12 ;  /* 0x00000004110c7825 */ /* 0x040fe400078e020c */
[----:B------:R-:W4:Y:S02]  /*0200*/  LDG.E.64 R10, desc[UR4][R10.64] ;  /* 0x000000040a0a7981 */ /* 0x000f24000c1e1b00 */
[----:B------:R-:W-:-:S02]  /*0210*/  IMAD.WIDE R24, R17, 0x4, R22 ;  /* 0x0000000411187825 */ /* 0x000fc400078e0216 */
[----:B------:R-:W4:Y:S02]  /*0220*/  LDG.E.EL.64 R12, desc[UR4][R12.64] ;  /* 0x000000040c0c7981 */ /* 0x000f24000c2e1b00 */
[----:B------:R-:W-:-:S04]  /*0230*/  IMAD.WIDE R22, R17, 0x4, R20 ;  /* 0x0000000411167825 */ /* 0x000fc800078e0214 */
[----:B------:R-:W-:-:S04]  /*0240*/  IMAD.WIDE R20, R17, 0x4, R18 ;  /* 0x0000000411147825 */ /* 0x000fc800078e0212 */
[----:B0-----:R-:W-:Y:S02]  /*0250*/  IMAD.WIDE R18, R17, 0x4, R14 ;  /* 0x0000000411127825 */ /* 0x001fe400078e020e */
[----:B------:R-:W5:Y:S04]  /*0260*/  LDG.E.EL.64 R14, desc[UR4][R24.64] ;  /* 0x00000004180e7981 */ /* 0x000f68000c2e1b00 */
[----:B------:R0:W5:Y:S04]  /*0270*/  LDG.E.EL.64 R16, desc[UR4][R22.64] ;  /* 0x0000000416107981 */ /* 0x000168000c2e1b00 */
[----:B------:R-:W3:Y:S04]  /*0280*/  LDG.E.EL.64 R20, desc[UR4][R20.64] ;  /* 0x0000000414147981 */ /* 0x000ee8000c2e1b00 */
[----:B------:R-:W3:Y:S01]  /*0290*/  LDG.E.EL.64 R18, desc[UR4][R18.64] ;  /* 0x0000000412127981 */ /* 0x000ee2000c2e1b00 */
[----:B0-----:R-:W-:Y:S01]  /*02a0*/  HFMA2.MMA R23, -RZ, RZ, 1.625, 0 ;  /* 0x3e800000ff177435 */ /* 0x001fe200000001ff */
[----:B--2---:R-:W-:-:S04]  /*02b0*/  FADD R4, R4, 9.9999997473787516356e-06 ;  /* 0x3727c5ac04047421 */ /* 0x004fc80000000000 */
[----:B------:R-:W0:Y:S01]  /*02c0*/  MUFU.SQRT R26, R4 ;  /* 0x00000004001a7308 */ /* 0x000e220000002000 */
[----:B------:R-:W-:Y:S01]  /*02d0*/  FADD R5, R5, 9.9999997473787516356e-06 ;  /* 0x3727c5ac05057421 */ /* 0x000fe20000000000 */
[----:B------:R-:W-:Y:S01]  /*02e0*/  FADD R7, R7, 9.9999997473787516356e-06 ;  /* 0x3727c5ac07077421 */ /* 0x000fe20000000000 */
[----:B------:R-:W-:-:S05]  /*02f0*/  FADD R6, R6, 9.9999997473787516356e-06 ;  /* 0x3727c5ac06067421 */ /* 0x000fca0000000000 */
[----:B------:R-:W1:Y:S01]  /*0300*/  MUFU.SQRT R22, R7 ;  /* 0x0000000700167308 */ /* 0x000e620000002000 */
[----:B0-----:R-:W-:-:S07]  /*0310*/  FSETP.GT.AND P6, PT, R26, 8.50705917302346158658e+37, PT ;  /* 0x7e8000001a00780b */ /* 0x001fce0003fc4000 */
[----:B------:R-:W0:Y:S08]  /*0320*/  MUFU.SQRT R5, R5 ;  /* 0x0000000500057308 */ /* 0x000e300000002000 */
[----:B------:R-:W2:Y:S01]  /*0330*/  MUFU.SQRT R27, R6 ;  /* 0x00000006001b7308 */ /* 0x000ea20000002000 */
[----:B-1----:R-:W-:Y:S02]  /*0340*/  FSETP.GT.AND P2, PT, R22, 8.50705917302346158658e+37, PT ;  /* 0x7e8000001600780b */ /* 0x002fe40003f44000 */
[C---:B------:R-:W-:Y:S01]  /*0350*/  FSETP.GEU.AND P4, PT, R26.reuse, 1.175494350822287508e-38, PT ;  /* 0x008000001a00780b */ /* 0x040fe20003f8e000 */
[----:B------:R-:W-:Y:S01]  /*0360*/  @P6 FMUL R26, R26, 0.25 ;  /* 0x3e8000001a1a6820 */ /* 0x000fe20000400000 */
[----:B------:R-:W-:-:S02]  /*0370*/  FSEL R4, R23, 1, P6 ;  /* 0x3f80000017047808 */ /* 0x000fc40003000000 */
[C---:B0-----:R-:W-:Y:S02]  /*0380*/  FSETP.GT.AND P5, PT, R5.reuse, 8.50705917302346158658e+37, PT ;  /* 0x7e8000000500780b */ /* 0x041fe40003fa4000 */
[C---:B------:R-:W-:Y:S02]  /*0390*/  FSETP.GEU.AND P6, PT, R22.reuse, 1.175494350822287508e-38, PT ;  /* 0x008000001600780b */ /* 0x040fe40003fce000 */
[----:B------:R-:W-:Y:S02]  /*03a0*/  FSETP.GEU.AND P1, PT, R5, 1.175494350822287508e-38, PT ;  /* 0x008000000500780b */ /* 0x000fe40003f2e000 */
[C---:B--2---:R-:W-:Y:S02]  /*03b0*/  FSETP.GT.AND P3, PT, R27.reuse, 8.50705917302346158658e+37, PT ;  /* 0x7e8000001b00780b */ /* 0x044fe40003f64000 */
[----:B------:R-:W-:Y:S01]  /*03c0*/  FSETP.GEU.AND P0, PT, R27, 1.175494350822287508e-38, PT ;  /* 0x008000001b00780b */ /* 0x000fe20003f0e000 */
[----:B------:R-:W-:-:S04]  /*03d0*/  @P2 FMUL R22, R22, 0.25 ;  /* 0x3e80000016162820 */ /* 0x000fc80000400000 */
[----:B------:R-:W-:Y:S01]  /*03e0*/  @P5 FMUL R5, R5, 0.25 ;  /* 0x3e80000005055820 */ /* 0x000fe20000400000 */
[----:B------:R-:W-:Y:S01]  /*03f0*/  @!P4 FMUL R26, R26, 16777216 ;  /* 0x4b8000001a1ac820 */ /* 0x000fe20000400000 */
[----:B------:R-:W-:Y:S02]  /*0400*/  @!P6 FMUL R22, R22, 16777216 ;  /* 0x4b8000001616e820 */ /* 0x000fe40000400000 */
[----:B------:R-:W-:Y:S02]  /*0410*/  @!P1 FMUL R5, R5, 16777216 ;  /* 0x4b80000005059820 */ /* 0x000fe40000400000 */
[----:B------:R-:W-:Y:S01]  /*0420*/  @P3 FMUL R27, R27, 0.25 ;  /* 0x3e8000001b1b3820 */ /* 0x000fe20000400000 */
[----:B------:R-:W0:Y:S03]  /*0430*/  MUFU.RCP R7, R26 ;  /* 0x0000001a00077308 */ /* 0x000e260000001000 */
[----:B------:R-:W-:-:S05]  /*0440*/  @!P0 FMUL R27, R27, 16777216 ;  /* 0x4b8000001b1b8820 */ /* 0x000fca0000400000 */
[----:B------:R-:W1:Y:S01]  /*0450*/  MUFU.RCP R22, R22 ;  /* 0x0000001600167308 */ /* 0x000e620000001000 */
[C---:B------:R-:W-:Y:S02]  /*0460*/  FSEL R6, R23.reuse, 1, P5 ;  /* 0x3f80000017067808 */ /* 0x040fe40002800000 */
[C---:B------:R-:W-:Y:S02]  /*0470*/  FSEL R24, R23.reuse, 1, P3 ;  /* 0x3f80000017187808 */ /* 0x040fe40001800000 */
[----:B------:R-:W-:-:S03]  /*0480*/  FSEL R23, R23, 1, P2 ;  /* 0x3f80000017177808 */ /* 0x000fc60001000000 */
[----:B------:R-:W2:Y:S01]  /*0490*/  MUFU.RCP R5, R5 ;  /* 0x0000000500057308 */ /* 0x000ea20000001000 */
[----:B------:R-:W-:-:S07]  /*04a0*/  @!P4 FMUL R4, R4, 16777216 ;  /* 0x4b8000000404c820 */ /* 0x000fce0000400000 */
[----:B------:R-:W5:Y:S01]  /*04b0*/  MUFU.RCP R27, R27 ;  /* 0x0000001b001b7308 */ /* 0x000f620000001000 */
[----:B------:R-:W-:Y:S01]  /*04c0*/  @!P6 FMUL R23, R23, 16777216 ;  /* 0x4b8000001717e820 */ /* 0x000fe20000400000 */
[----:B0-----:R-:W-:Y:S01]  /*04d0*/  FMUL R4, R7, R4 ;  /* 0x0000000407047220 */ /* 0x001fe20000400000 */
[----:B------:R-:W-:Y:S01]  /*04e0*/  @!P1 FMUL R6, R6, 16777216 ;  /* 0x4b80000006069820 */ /* 0x000fe20000400000 */
[----:B------:R-:W-:Y:S01]  /*04f0*/  @!P0 FMUL R24, R24, 16777216 ;  /* 0x4b80000018188820 */ /* 0x000fe20000400000 */
[----:B-1----:R-:W-:Y:S01]  /*0500*/  FMUL R7, R22, R23 ;  /* 0x0000001716077220 */ /* 0x002fe20000400000 */
[----:B---3--:R-:W-:Y:S01]  /*0510*/  FADD R23, R2, -R8 ;  /* 0x8000000802177221 */ /* 0x008fe20000000000 */
[----:B------:R-:W-:Y:S01]  /*0520*/  FADD R8, R3, -R9 ;  /* 0x8000000903087221 */ /* 0x000fe20000000000 */
[----:B--2---:R-:W-:Y:S01]  /*0530*/  FMUL R5, R5, R6 ;  /* 0x0000000605057220 */ /* 0x004fe20000400000 */
[----:B----4-:R-:W-:Y:S01]  /*0540*/  FADD R9, R10, -R12 ;  /* 0x8000000c0a097221 */ /* 0x010fe20000000000 */
[----:B------:R-:W-:Y:S01]  /*0550*/  FADD R10, R11, -R13 ;  /* 0x8000000d0b0a7221 */ /* 0x000fe20000000000 */
[----:B------:R-:W0:Y:S01]  /*0560*/  LDC.64 R2, c[0x0][0x210] ;  /* 0x00008400ff027b82 */ /* 0x000e220000000a00 */
[----:B-----5:R-:W-:Y:S01]  /*0570*/  FMUL R6, R27, R24 ;  /* 0x000000181b067220 */ /* 0x020fe20000400000 */
[----:B------:R-:W-:Y:S01]  /*0580*/  FMUL R23, R4, R23 ;  /* 0x0000001704177220 */ /* 0x000fe20000400000 */
[----:B------:R-:W-:Y:S01]  /*0590*/  FMUL R8, R5, R8 ;  /* 0x0000000805087220 */ /* 0x000fe20000400000 */
[----:B------:R-:W-:Y:S01]  /*05a0*/  FMUL R10, R7, R10 ;  /* 0x0000000a070a7220 */ /* 0x000fe20000400000 */
[----:B------:R-:W-:Y:S01]  /*05b0*/  FMUL R9, R6, R9 ;  /* 0x0000000906097220 */ /* 0x000fe20000400000 */
[----:B------:R-:W-:Y:S01]  /*05c0*/  FFMA R14, R14, R23, R16 ;  /* 0x000000170e0e7223 */ /* 0x000fe20000000010 */
[----:B------:R-:W-:Y:S01]  /*05d0*/  FFMA R8, R15, R8, R17 ;  /* 0x000000080f087223 */ /* 0x000fe20000000011 */
[----:B------:R-:W-:Y:S01]  /*05e0*/  FFMA R19, R21, R10, R19 ;  /* 0x0000000a15137223 */ /* 0x000fe20000000013 */
[----:B------:R-:W-:-:S04]  /*05f0*/  FFMA R9, R20, R9, R18 ;  /* 0x0000000914097223 */ /* 0x000fc80000000012 */
[----:B------:R-:W-:Y:S02]  /*0600*/  FSETP.GT.AND P1, PT, R8, -R19, PT ;  /* 0x800000130800720b */ /* 0x000fe40003f24000 */
[C---:B------:R-:W-:Y:S01]  /*0610*/  FSETP.GT.AND P0, PT, R14.reuse, -R9, PT ;  /* 0x800000090e00720b */ /* 0x040fe20003f04000 */
[----:B------:R-:W-:Y:S01]  /*0620*/  FADD R14, R14, R9 ;  /* 0x000000090e0e7221 */ /* 0x000fe20000000000 */
[----:B------:R-:W-:Y:S01]  /*0630*/  FADD R15, R8, R19 ;  /* 0x00000013080f7221 */ /* 0x000fe20000000000 */
[----:B0-----:R-:W-:-:S08]  /*0640*/  IMAD.WIDE R2, R0, 0x4, R2 ;  /* 0x0000000400027825 */ /* 0x001fd000078e0202 */
[----:B------:R-:W-:Y:S02]  /*0650*/  @!P1 FMUL R15, R15, 0.22916667163372039795 ;  /* 0x3e6aaaab0f0f9820 */ /* 0x000fe40000400000 */
[----:B------:R-:W-:-:S05]  /*0660*/  @!P0 FMUL R14, R14, 0.22916667163372039795 ;  /* 0x3e6aaaab0e0e8820 */ /* 0x000fca0000400000 */
[----:B------:R-:W-:Y:S01]  /*0670*/  STG.E.64 desc[UR4][R2.64], R14 ;  /* 0x0000000e02007986 */ /* 0x000fe2000c101b04 */
[----:B------:R-:W-:Y:S05]  /*0680*/  EXIT ;  /* 0x000000000000794d */ /* 0x000fea0003800000 */
.L_x_0:
[----:B------:R-:W-:-:S00]  /*0690*/  BRA `(.L_x_0) ;  /* 0xfffffffc00fc7947 */ /* 0x000fc0000383ffff */
[----:B------:R-:W-:-:S00]  /*06a0*/  NOP ;  /* 0x0000000000007918 */ /* 0x000fc00000000000 */
        /* <DEDUP_REMOVED lines=13> */
.L_x_1:


//--------------------- .nv.global.init           --------------------------
	.section	.nv.global.init,"aw",@progbits
.nv.global.init:
	.type		_$_str,@object
	.size		_$_str,(_$_str_$_2 - _$_str)
_$_str:
        /*0000*/ 	.byte	0x5f, 0x5f, 0x43, 0x55, 0x44, 0x41, 0x5f, 0x46, 0x54, 0x5a, 0x00
	.type		_$_str_$_2,@object
	.size		_$_str_$_2,(.L_1 - _$_str_$_2)
_$_str_$_2:
        /*000b*/ 	.byte	0x5f, 0x5f, 0x43, 0x55, 0x44, 0x41, 0x5f, 0x50, 0x52, 0x45, 0x43, 0x5f, 0x53, 0x51, 0x52, 0x54
        /*001b*/ 	.byte	0x00
.L_1:


//--------------------- .nv.constant0.triton_poi_fused__native_batch_norm_legit_no_training_add_rrelu_with_noise_functional_14 --------------------------
	.section	.nv.constant0.triton_poi_fused__native_batch_norm_legit_no_training_add_rrelu_with_noise_functional_14,"a",@progbits
	.sectionflags	@""
	.align	4
.nv.constant0.triton_poi_fused__native_batch_norm_legit_no_training_add_rrelu_with_noise_functional_14:
	.zero		620
